	.headerflags	@"EF_CUDA_TEXMODE_UNIFIED EF_CUDA_64BIT_ADDRESS EF_CUDA_ACCELERATORS EF_CUDA_SM90 EF_CUDA_VIRTUAL_SM(EF_CUDA_SM90)"
	.elftype	@"ET_EXEC"


//--------------------- .nv.info                  --------------------------
	.section	.nv.info,"",@"SHT_CUDA_INFO"
	.align	4


	//----- nvinfo : EIATTR_REGCOUNT
	.align		4
        /*0000*/ 	.byte	0x04, 0x2f
        /*0002*/ 	.short	(.L_1 - .L_0)
	.align		4
.L_0:
        /*0004*/ 	.word	index@(triton_poi_fused_addmm_relu_14)
        /*0008*/ 	.word	0x0000000c


	//----- nvinfo : EIATTR_MIN_STACK_SIZE
	.align		4
.L_1:
        /*000c*/ 	.byte	0x04, 0x12
        /*000e*/ 	.short	(.L_3 - .L_2)
	.align		4
.L_2:
        /*0010*/ 	.word	index@(triton_poi_fused_addmm_relu_14)
        /*0014*/ 	.word	0x00000000


	//----- nvinfo : EIATTR_FRAME_SIZE
	.align		4
.L_3:
        /*0018*/ 	.byte	0x04, 0x11
        /*001a*/ 	.short	(.L_5 - .L_4)
	.align		4
.L_4:
        /*001c*/ 	.word	index@(triton_poi_fused_addmm_relu_14)
        /*0020*/ 	.word	0x00000000


	//----- nvinfo : EIATTR_MIN_STACK_SIZE
	.align		4
.L_5:
        /*0024*/ 	.byte	0x04, 0x12
        /*0026*/ 	.short	(.L_7 - .L_6)
	.align		4
.L_6:
        /*0028*/ 	.word	index@(triton_poi_fused_addmm_relu_14)
        /*002c*/ 	.word	0x00000000
.L_7:


//--------------------- .nv.info.triton_poi_fused_addmm_relu_14 --------------------------
	.section	.nv.info.triton_poi_fused_addmm_relu_14,"",@"SHT_CUDA_INFO"
	.sectionflags	@""
	.align	4


	//----- nvinfo : EIATTR_CUDA_API_VERSION
	.align		4
        /*0000*/ 	.byte	0x04, 0x37
        /*0002*/ 	.short	(.L_9 - .L_8)
.L_8:
        /*0004*/ 	.word	0x0000007c


	//----- nvinfo : EIATTR_KPARAM_INFO
	.align		4
.L_9:
        /*0008*/ 	.byte	0x04, 0x17
        /*000a*/ 	.short	(.L_11 - .L_10)
.L_10:
        /*000c*/ 	.word	0x00000000
        /*0010*/ 	.short	0x0002
        /*0012*/ 	.short	0x0010
        /*0014*/ 	.byte	0x00, 0xf0, 0x11, 0x00


	//----- nvinfo : EIATTR_KPARAM_INFO
	.align		4
.L_11:
        /*0018*/ 	.byte	0x04, 0x17
        /*001a*/ 	.short	(.L_13 - .L_12)
.L_12:
        /*001c*/ 	.word	0x00000000
        /*0020*/ 	.short	0x0001
        /*0022*/ 	.short	0x0008
        /*0024*/ 	.byte	0x00, 0xf4, 0x21, 0x00


	//----- nvinfo : EIATTR_KPARAM_INFO
	.align		4
.L_13:
        /*0028*/ 	.byte	0x04, 0x17
        /*002a*/ 	.short	(.L_15 - .L_14)
.L_14:
        /*002c*/ 	.word	0x00000000
        /*0030*/ 	.short	0x0000
        /*0032*/ 	.short	0x0000
        /*0034*/ 	.byte	0x00, 0xf4, 0x21, 0x00


	//----- nvinfo : EIATTR_SPARSE_MMA_MASK
	.align		4
.L_15:
        /*0038*/ 	.byte	0x03, 0x50
        /*003a*/ 	.short	0x0000


	//----- nvinfo : EIATTR_MAXREG_COUNT
	.align		4
        /*003c*/ 	.byte	0x03, 0x1b
        /*003e*/ 	.short	0x00ff


	//----- nvinfo : EIATTR_EXIT_INSTR_OFFSETS
	.align		4
        /*0040*/ 	.byte	0x04, 0x1c
        /*0042*/ 	.short	(.L_17 - .L_16)


	//   ....[0]....
.L_16:
        /*0044*/ 	.word	0x00000190


	//----- nvinfo : EIATTR_REQNTID
	.align		4
.L_17:
        /*0048*/ 	.byte	0x04, 0x10
        /*004a*/ 	.short	(.L_19 - .L_18)
.L_18:
        /*004c*/ 	.word	0x00000080
        /*0050*/ 	.word	0x00000001
        /*0054*/ 	.word	0x00000001


	//----- nvinfo : EIATTR_CBANK_PARAM_SIZE
	.align		4
.L_19:
        /*0058*/ 	.byte	0x03, 0x19
        /*005a*/ 	.short	0x0014


	//----- nvinfo : EIATTR_PARAM_CBANK
	.align		4
        /*005c*/ 	.byte	0x04, 0x0a
        /*005e*/ 	.short	(.L_21 - .L_20)
	.align		4
.L_20:
        /*0060*/ 	.word	index@(.nv.constant0.triton_poi_fused_addmm_relu_14)
        /*0064*/ 	.short	0x0210
        /*0066*/ 	.short	0x0014


	//----- nvinfo : EIATTR_SW_WAR
	.align		4
.L_21:
        /*0068*/ 	.byte	0x04, 0x36
        /*006a*/ 	.short	(.L_23 - .L_22)
.L_22:
        /*006c*/ 	.word	0x00000008
.L_23:


//--------------------- .nv.callgraph             --------------------------
	.section	.nv.callgraph,"",@"SHT_CUDA_CALLGRAPH"
	.align	4
	.sectionentsize	8
	.align		4
        /*0000*/ 	.word	0x00000000
	.align		4
        /*0004*/ 	.word	0xffffffff
	.align		4
        /*0008*/ 	.word	0x00000000
	.align		4
        /*000c*/ 	.word	0xfffffffe
	.align		4
        /*0010*/ 	.word	0x00000000
	.align		4
        /*0014*/ 	.word	0xfffffffd
	.align		4
        /*0018*/ 	.word	0x00000000
	.align		4
        /*001c*/ 	.word	0xfffffffc


//--------------------- .text.triton_poi_fused_addmm_relu_14 --------------------------
	.section	.text.triton_poi_fused_addmm_relu_14,"ax",@progbits
	.align	128
        .global         triton_poi_fused_addmm_relu_14
        .type           triton_poi_fused_addmm_relu_14,@function
        .size           triton_poi_fused_addmm_relu_14,(.L_x_1 - triton_poi_fused_addmm_relu_14)
        .other          triton_poi_fused_addmm_relu_14,@"STO_CUDA_ENTRY STV_DEFAULT"
triton_poi_fused_addmm_relu_14:
.text.triton_poi_fused_addmm_relu_14:
[----:B------:R-:W-:Y:S01]  /*0000*/  LDC R1, c[0x0][0x28] ;  /* 0x00000a00ff017b82 */ /* 0x000fe20000000800 */
[----:B------:R-:W1:Y:S07]  /*0010*/  S2R R0, SR_TID.X ;  /* 0x0000000000007919 */ /* 0x000e6e0000002100 */
[----:B------:R-:W2:Y:S01]  /*0020*/  LDC.64 R4, c[0x0][0x218] ;  /* 0x00008600ff047b82 */ /* 0x000ea20000000a00 */
[----:B------:R-:W-:Y:S01]  /*0030*/  ULDC.64 UR4, c[0x0][0x208] ;  /* 0x0000820000047ab9 */ /* 0x000fe20000000a00 */
[----:B------:R-:W3:Y:S06]  /*0040*/  S2R R7, SR_CTAID.X ;  /* 0x0000000000077919 */ /* 0x000eec0000002500 */
[----:B------:R-:W4:Y:S01]  /*0050*/  LDC.64 R2, c[0x0][0x210] ;  /* 0x00008400ff027b82 */ /* 0x000f220000000a00 */
[----:B-1----:R-:W-:Y:S01]  /*0060*/  IMAD.SHL.U32 R0, R0, 0x2, RZ ;  /* 0x0000000200007824 */ /* 0x002fe200078e00ff */
[----:B---3--:R-:W-:-:S04]  /*0070*/  SHF.R.S32.HI R6, RZ, 0x17, R7 ;  /* 0x00000017ff067819 */ /* 0x008fc80000011407 */
[----:B------:R-:W-:-:S05]  /*0080*/  LOP3.LUT R0, R0, 0xfe, RZ, 0xc0, !PT ;  /* 0x000000fe00007812 */ /* 0x000fca00078ec0ff */
[----:B------:R-:W-:Y:S01]  /*0090*/  IMAD R7, R7, 0x100, R0 ;  /* 0x0000010007077824 */ /* 0x000fe200078e0200 */
[----:B------:R-:W-:-:S03]  /*00a0*/  SGXT R0, R6, 0x1 ;  /* 0x000000010600781a */ /* 0x000fc60000000200 */
[----:B----4-:R-:W-:Y:S01]  /*00b0*/  IMAD.WIDE R2, R7, 0x4, R2 ;  /* 0x0000000407027825 */ /* 0x010fe200078e0202 */
[----:B------:R-:W-:-:S04]  /*00c0*/  LEA.HI R0, R0, R7, RZ, 0xc ;  /* 0x0000000700007211 */ /* 0x000fc800078f60ff */
[----:B------:R-:W-:-:S05]  /*00d0*/  LOP3.LUT R0, R0, 0xfffff000, RZ, 0xc0, !PT ;  /* 0xfffff00000007812 */ /* 0x000fca00078ec0ff */
[----:B------:R-:W-:Y:S02]  /*00e0*/  IMAD.IADD R9, R7, 0x1, -R0 ;  /* 0x0000000107097824 */ /* 0x000fe400078e0a00 */
[----:B------:R-:W3:Y:S02]  /*00f0*/  LDG.E.64 R6, desc[UR4][R2.64] ;  /* 0x0000000402067981 */ /* 0x000ee4000c1e1b00 */
[----:B--2---:R-:W-:-:S06]  /*0100*/  IMAD.WIDE R4, R9, 0x4, R4 ;  /* 0x0000000409047825 */ /* 0x004fcc00078e0204 */
[----:B------:R-:W3:Y:S02]  /*0110*/  LDG.E.EL.64 R4, desc[UR4][R4.64] ;  /* 0x0000000404047981 */ /* 0x000ee4000c2e1b00 */
[C---:B---3--:R-:W-:Y:S01]  /*0120*/  FSETP.GEU.AND P0, PT, R6.reuse, -R4, PT ;  /* 0x800000040600720b */ /* 0x048fe20003f0e000 */
[----:B------:R-:W-:Y:S01]  /*0130*/  FADD R6, R6, R4 ;  /* 0x0000000406067221 */ /* 0x000fe20000000000 */
[C---:B------:R-:W-:Y:S01]  /*0140*/  FADD R0, R7.reuse, R5 ;  /* 0x0000000507007221 */ /* 0x040fe20000000000 */
[----:B------:R-:W-:-:S03]  /*0150*/  FSETP.GEU.AND P1, PT, R7, -R5, PT ;  /* 0x800000050700720b */ /* 0x000fc60003f2e000 */
[----:B------:R-:W-:Y:S02]  /*0160*/  FSEL R6, R6, RZ, P0 ;  /* 0x000000ff06067208 */ /* 0x000fe40000000000 */
[----:B------:R-:W-:-:S05]  /*0170*/  FSEL R7, R0, RZ, P1 ;  /* 0x000000ff00077208 */ /* 0x000fca0000800000 */
[----:B------:R-:W-:Y:S01]  /*0180*/  STG.E.64 desc[UR4][R2.64], R6 ;  /* 0x0000000602007986 */ /* 0x000fe2000c101b04 */
[----:B------:R-:W-:Y:S05]  /*0190*/  EXIT ;  /* 0x000000000000794d */ /* 0x000fea0003800000 */
.L_x_0:
[----:B------:R-:W-:-:S00]  /*01a0*/  BRA `(.L_x_0) ;  /* 0xfffffffc00fc7947 */ /* 0x000fc0000383ffff */
[----:B------:R-:W-:-:S00]  /*01b0*/  NOP ;  /* 0x0000000000007918 */ /* 0x000fc00000000000 */
        /* <DEDUP_REMOVED lines=12> */
.L_x_1:


//--------------------- .nv.constant0.triton_poi_fused_addmm_relu_14 --------------------------
	.section	.nv.constant0.triton_poi_fused_addmm_relu_14,"a",@progbits
	.sectionflags	@""
	.align	4
.nv.constant0.triton_poi_fused_addmm_relu_14:
	.zero		548
